	.headerflags	@"EF_CUDA_TEXMODE_UNIFIED EF_CUDA_64BIT_ADDRESS EF_CUDA_ACCELERATORS EF_CUDA_SM90 EF_CUDA_VIRTUAL_SM(EF_CUDA_SM90)"
	.elftype	@"ET_EXEC"


//--------------------- .nv.info                  --------------------------
	.section	.nv.info,"",@"SHT_CUDA_INFO"
	.align	4


	//----- nvinfo : EIATTR_REGCOUNT
	.align		4
        /*0000*/ 	.byte	0x04, 0x2f
        /*0002*/ 	.short	(.L_3 - .L_2)
	.align		4
.L_2:
        /*0004*/ 	.word	index@(triton_poi_fused__native_batch_norm_legit_no_training_add_relu_17)
        /*0008*/ 	.word	0x00000020


	//----- nvinfo : EIATTR_MIN_STACK_SIZE
	.align		4
.L_3:
        /*000c*/ 	.byte	0x04, 0x12
        /*000e*/ 	.short	(.L_5 - .L_4)
	.align		4
.L_4:
        /*0010*/ 	.word	index@(triton_poi_fused__native_batch_norm_legit_no_training_add_relu_17)
        /*0014*/ 	.word	0x00000000


	//----- nvinfo : EIATTR_FRAME_SIZE
	.align		4
.L_5:
        /*0018*/ 	.byte	0x04, 0x11
        /*001a*/ 	.short	(.L_7 - .L_6)
	.align		4
.L_6:
        /*001c*/ 	.word	index@(triton_poi_fused__native_batch_norm_legit_no_training_add_relu_17)
        /*0020*/ 	.word	0x00000000


	//----- nvinfo : EIATTR_MIN_STACK_SIZE
	.align		4
.L_7:
        /*0024*/ 	.byte	0x04, 0x12
        /*0026*/ 	.short	(.L_9 - .L_8)
	.align		4
.L_8:
        /*0028*/ 	.word	index@(triton_poi_fused__native_batch_norm_legit_no_training_add_relu_17)
        /*002c*/ 	.word	0x00000000
.L_9:


//--------------------- .nv.info.triton_poi_fused__native_batch_norm_legit_no_training_add_relu_17 --------------------------
	.section	.nv.info.triton_poi_fused__native_batch_norm_legit_no_training_add_relu_17,"",@"SHT_CUDA_INFO"
	.sectionflags	@""
	.align	4


	//----- nvinfo : EIATTR_CUDA_API_VERSION
	.align		4
        /*0000*/ 	.byte	0x04, 0x37
        /*0002*/ 	.short	(.L_11 - .L_10)
.L_10:
        /*0004*/ 	.word	0x0000007c


	//----- nvinfo : EIATTR_KPARAM_INFO
	.align		4
.L_11:
        /*0008*/ 	.byte	0x04, 0x17
        /*000a*/ 	.short	(.L_13 - .L_12)
.L_12:
        /*000c*/ 	.word	0x00000000
        /*0010*/ 	.short	0x000b
        /*0012*/ 	.short	0x0058
        /*0014*/ 	.byte	0x00, 0xf0, 0x11, 0x00


	//----- nvinfo : EIATTR_KPARAM_INFO
	.align		4
.L_13:
        /*0018*/ 	.byte	0x04, 0x17
        /*001a*/ 	.short	(.L_15 - .L_14)
.L_14:
        /*001c*/ 	.word	0x00000000
        /*0020*/ 	.short	0x000a
        /*0022*/ 	.short	0x0050
        /*0024*/ 	.byte	0x00, 0xf4, 0x21, 0x00


	//----- nvinfo : EIATTR_KPARAM_INFO
	.align		4
.L_15:
        /*0028*/ 	.byte	0x04, 0x17
        /*002a*/ 	.short	(.L_17 - .L_16)
.L_16:
        /*002c*/ 	.word	0x00000000
        /*0030*/ 	.short	0x0009
        /*0032*/ 	.short	0x0048
        /*0034*/ 	.byte	0x00, 0xf4, 0x21, 0x00


	//----- nvinfo : EIATTR_KPARAM_INFO
	.align		4
.L_17:
        /*0038*/ 	.byte	0x04, 0x17
        /*003a*/ 	.short	(.L_19 - .L_18)
.L_18:
        /*003c*/ 	.word	0x00000000
        /*0040*/ 	.short	0x0008
        /*0042*/ 	.short	0x0040
        /*0044*/ 	.byte	0x00, 0xf4, 0x21, 0x00


	//----- nvinfo : EIATTR_KPARAM_INFO
	.align		4
.L_19:
        /*0048*/ 	.byte	0x04, 0x17
        /*004a*/ 	.short	(.L_21 - .L_20)
.L_20:
        /*004c*/ 	.word	0x00000000
        /*0050*/ 	.short	0x0007
        /*0052*/ 	.short	0x0038
        /*0054*/ 	.byte	0x00, 0xf4, 0x21, 0x00


	//----- nvinfo : EIATTR_KPARAM_INFO
	.align		4
.L_21:
        /*0058*/ 	.byte	0x04, 0x17
        /*005a*/ 	.short	(.L_23 - .L_22)
.L_22:
        /*005c*/ 	.word	0x00000000
        /*0060*/ 	.short	0x0006
        /*0062*/ 	.short	0x0030
        /*0064*/ 	.byte	0x00, 0xf4, 0x21, 0x00


	//----- nvinfo : EIATTR_KPARAM_INFO
	.align		4
.L_23:
        /*0068*/ 	.byte	0x04, 0x17
        /*006a*/ 	.short	(.L_25 - .L_24)
.L_24:
        /*006c*/ 	.word	0x00000000
        /*0070*/ 	.short	0x0005
        /*0072*/ 	.short	0x0028
        /*0074*/ 	.byte	0x00, 0xf4, 0x21, 0x00


	//----- nvinfo : EIATTR_KPARAM_INFO
	.align		4
.L_25:
        /*0078*/ 	.byte	0x04, 0x17
        /*007a*/ 	.short	(.L_27 - .L_26)
.L_26:
        /*007c*/ 	.word	0x00000000
        /*0080*/ 	.short	0x0004
        /*0082*/ 	.short	0x0020
        /*0084*/ 	.byte	0x00, 0xf4, 0x21, 0x00


	//----- nvinfo : EIATTR_KPARAM_INFO
	.align		4
.L_27:
        /*0088*/ 	.byte	0x04, 0x17
        /*008a*/ 	.short	(.L_29 - .L_28)
.L_28:
        /*008c*/ 	.word	0x00000000
        /*0090*/ 	.short	0x0003
        /*0092*/ 	.short	0x0018
        /*0094*/ 	.byte	0x00, 0xf4, 0x21, 0x00


	//----- nvinfo : EIATTR_KPARAM_INFO
	.align		4
.L_29:
        /*0098*/ 	.byte	0x04, 0x17
        /*009a*/ 	.short	(.L_31 - .L_30)
.L_30:
        /*009c*/ 	.word	0x00000000
        /*00a0*/ 	.short	0x0002
        /*00a2*/ 	.short	0x0010
        /*00a4*/ 	.byte	0x00, 0xf4, 0x21, 0x00


	//----- nvinfo : EIATTR_KPARAM_INFO
	.align		4
.L_31:
        /*00a8*/ 	.byte	0x04, 0x17
        /*00aa*/ 	.short	(.L_33 - .L_32)
.L_32:
        /*00ac*/ 	.word	0x00000000
        /*00b0*/ 	.short	0x0001
        /*00b2*/ 	.short	0x0008
        /*00b4*/ 	.byte	0x00, 0xf4, 0x21, 0x00


	//----- nvinfo : EIATTR_KPARAM_INFO
	.align		4
.L_33:
        /*00b8*/ 	.byte	0x04, 0x17
        /*00ba*/ 	.short	(.L_35 - .L_34)
.L_34:
        /*00bc*/ 	.word	0x00000000
        /*00c0*/ 	.short	0x0000
        /*00c2*/ 	.short	0x0000
        /*00c4*/ 	.byte	0x00, 0xf4, 0x21, 0x00


	//----- nvinfo : EIATTR_SPARSE_MMA_MASK
	.align		4
.L_35:
        /*00c8*/ 	.byte	0x03, 0x50
        /*00ca*/ 	.short	0x0000


	//----- nvinfo : EIATTR_MAXREG_COUNT
	.align		4
        /*00cc*/ 	.byte	0x03, 0x1b
        /*00ce*/ 	.short	0x00ff


	//----- nvinfo : EIATTR_EXIT_INSTR_OFFSETS
	.align		4
        /*00d0*/ 	.byte	0x04, 0x1c
        /*00d2*/ 	.short	(.L_37 - .L_36)


	//   ....[0]....
.L_36:
        /*00d4*/ 	.word	0x00000680


	//----- nvinfo : EIATTR_REQNTID
	.align		4
.L_37:
        /*00d8*/ 	.byte	0x04, 0x10
        /*00da*/ 	.short	(.L_39 - .L_38)
.L_38:
        /*00dc*/ 	.word	0x00000080
        /*00e0*/ 	.word	0x00000001
        /*00e4*/ 	.word	0x00000001


	//----- nvinfo : EIATTR_CBANK_PARAM_SIZE
	.align		4
.L_39:
        /*00e8*/ 	.byte	0x03, 0x19
        /*00ea*/ 	.short	0x005c


	//----- nvinfo : EIATTR_PARAM_CBANK
	.align		4
        /*00ec*/ 	.byte	0x04, 0x0a
        /*00ee*/ 	.short	(.L_41 - .L_40)
	.align		4
.L_40:
        /*00f0*/ 	.word	index@(.nv.constant0.triton_poi_fused__native_batch_norm_legit_no_training_add_relu_17)
        /*00f4*/ 	.short	0x0210
        /*00f6*/ 	.short	0x005c


	//----- nvinfo : EIATTR_SW_WAR
	.align		4
.L_41:
        /*00f8*/ 	.byte	0x04, 0x36
        /*00fa*/ 	.short	(.L_43 - .L_42)
.L_42:
        /*00fc*/ 	.word	0x00000008
.L_43:


//--------------------- .nv.callgraph             --------------------------
	.section	.nv.callgraph,"",@"SHT_CUDA_CALLGRAPH"
	.align	4
	.sectionentsize	8
	.align		4
        /*0000*/ 	.word	0x00000000
	.align		4
        /*0004*/ 	.word	0xffffffff
	.align		4
        /*0008*/ 	.word	0x00000000
	.align		4
        /*000c*/ 	.word	0xfffffffe
	.align		4
        /*0010*/ 	.word	0x00000000
	.align		4
        /*0014*/ 	.word	0xfffffffd
	.align		4
        /*0018*/ 	.word	0x00000000
	.align		4
        /*001c*/ 	.word	0xfffffffc


//--------------------- .nv.constant4             --------------------------
	.section	.nv.constant4,"a",@progbits
	.align	8
	.align		8
.nv.constant4:
        /*0000*/ 	.dword	_$_str
	.align		8
        /*0008*/ 	.dword	_$_str_$_2


//--------------------- .text.triton_poi_fused__native_batch_norm_legit_no_training_add_relu_17 --------------------------
	.section	.text.triton_poi_fused__native_batch_norm_legit_no_training_add_relu_17,"ax",@progbits
	.align	128
        .global         triton_poi_fused__native_batch_norm_legit_no_training_add_relu_17
        .type           triton_poi_fused__native_batch_norm_legit_no_training_add_relu_17,@function
        .size           triton_poi_fused__native_batch_norm_legit_no_training_add_relu_17,(.L_x_1 - triton_poi_fused__native_batch_norm_legit_no_training_add_relu_17)
        .other          triton_poi_fused__native_batch_norm_legit_no_training_add_relu_17,@"STO_CUDA_ENTRY STV_DEFAULT"
triton_poi_fused__native_batch_norm_legit_no_training_add_relu_17:
.text.triton_poi_fused__native_batch_norm_legit_no_training_add_relu_17:
[----:B------:R-:W-:Y:S01]  /*0000*/  LDC R1, c[0x0][0x28] ;  /* 0x00000a00ff017b82 */ /* 0x000fe20000000800 */
[----:B------:R-:W1:Y:S07]  /*0010*/  S2R R0, SR_TID.X ;  /* 0x0000000000007919 */ /* 0x000e6e0000002100 */
[----:B------:R-:W2:Y:S01]  /*0020*/  LDC.64 R6, c[0x0][0x228] ;  /* 0x00008a00ff067b82 */ /* 0x000ea20000000a00 */
[----:B------:R-:W-:Y:S01]  /*0030*/  ULDC.64 UR4, c[0x0][0x208] ;  /* 0x0000820000047ab9 */ /* 0x000fe20000000a00 */
[----:B------:R-:W3:Y:S06]  /*0040*/  S2R R5, SR_CTAID.X ;  /* 0x0000000000057919 */ /* 0x000eec0000002500 */
[----:B------:R-:W4:Y:S08]  /*0050*/  LDC.64 R12, c[0x0][0x218] ;  /* 0x00008600ff0c7b82 */ /* 0x000f300000000a00 */
[----:B------:R-:W5:Y:S08]  /*0060*/  LDC.64 R14, c[0x0][0x240] ;  /* 0x00009000ff0e7b82 */ /* 0x000f700000000a00 */
[----:B------:R-:W4:Y:S01]  /*0070*/  LDC.64 R16, c[0x0][0x220] ;  /* 0x00008800ff107b82 */ /* 0x000f220000000a00 */
[----:B-1----:R-:W-:-:S07]  /*0080*/  SHF.L.U32 R0, R0, 0x1, RZ ;  /* 0x0000000100007819 */ /* 0x002fce00000006ff */
[----:B------:R-:W1:Y:S01]  /*0090*/  LDC.64 R18, c[0x0][0x248] ;  /* 0x00009200ff127b82 */ /* 0x000e620000000a00 */
[----:B---3--:R-:W-:Y:S02]  /*00a0*/  SHF.R.S32.HI R3, RZ, 0x17, R5 ;  /* 0x00000017ff037819 */ /* 0x008fe40000011405 */
[----:B------:R-:W-:Y:S02]  /*00b0*/  LOP3.LUT R0, R0, 0xfe, RZ, 0xc0, !PT ;  /* 0x000000fe00007812 */ /* 0x000fe400078ec0ff */
[----:B------:R-:W-:-:S03]  /*00c0*/  SGXT R3, R3, 0x1 ;  /* 0x000000010303781a */ /* 0x000fc60000000200 */
[----:B------:R-:W3:Y:S01]  /*00d0*/  LDC.64 R8, c[0x0][0x238] ;  /* 0x00008e00ff087b82 */ /* 0x000ee20000000a00 */
[----:B------:R-:W-:-:S04]  /*00e0*/  LEA R0, R5, R0, 0x8 ;  /* 0x0000000005007211 */ /* 0x000fc800078e40ff */
[----:B------:R-:W-:-:S03]  /*00f0*/  LEA.HI R4, R3, R0, RZ, 0xa ;  /* 0x0000000003047211 */ /* 0x000fc600078f50ff */
[----:B------:R-:W1:Y:S01]  /*0100*/  LDC.64 R2, c[0x0][0x250] ;  /* 0x00009400ff027b82 */ /* 0x000e620000000a00 */
[----:B------:R-:W-:-:S04]  /*0110*/  LOP3.LUT R21, R4, 0xfffffc00, RZ, 0xc0, !PT ;  /* 0xfffffc0004157812 */ /* 0x000fc800078ec0ff */
[----:B------:R-:W-:-:S03]  /*0120*/  IADD3 R21, R0, -R21, RZ ;  /* 0x8000001500157210 */ /* 0x000fc60007ffe0ff */
[----:B------:R-:W3:Y:S02]  /*0130*/  LDC.64 R22, c[0x0][0x230] ;  /* 0x00008c00ff167b82 */ /* 0x000ee40000000a00 */
[----:B--2---:R-:W-:-:S06]  /*0140*/  IMAD.WIDE R6, R21, 0x4, R6 ;  /* 0x0000000415067825 */ /* 0x004fcc00078e0206 */
[----:B------:R-:W2:Y:S01]  /*0150*/  LDG.E.EL.64 R6, desc[UR4][R6.64] ;  /* 0x0000000406067981 */ /* 0x000ea2000c2e1b00 */
[----:B------:R-:W3:Y:S01]  /*0160*/  LDC.64 R10, c[0x0][0x258] ;  /* 0x00009600ff0a7b82 */ /* 0x000ee20000000a00 */
[----:B01----:R-:W-:-:S07]  /*0170*/  IMAD.WIDE R2, R21, 0x4, R2 ;  /* 0x0000000415027825 */ /* 0x003fce00078e0202 */
[----:B------:R-:W0:Y:S01]  /*0180*/  LDC.64 R4, c[0x0][0x260] ;  /* 0x00009800ff047b82 */ /* 0x000e220000000a00 */
[----:B------:R-:W2:Y:S01]  /*0190*/  LDG.E.EL.64 R2, desc[UR4][R2.64] ;  /* 0x0000000402027981 */ /* 0x000ea2000c2e1b00 */
[----:B----4-:R-:W-:-:S04]  /*01a0*/  IMAD.WIDE R12, R0, 0x4, R12 ;  /* 0x00000004000c7825 */ /* 0x010fc800078e020c */
[----:B-----5:R-:W-:Y:S02]  /*01b0*/  IMAD.WIDE R14, R0, 0x4, R14 ;  /* 0x00000004000e7825 */ /* 0x020fe400078e020e */
[----:B------:R-:W4:Y:S02]  /*01c0*/  LDG.E.64 R12, desc[UR4][R12.64] ;  /* 0x000000040c0c7981 */ /* 0x000f24000c1e1b00 */
[C---:B------:R-:W-:Y:S02]  /*01d0*/  IMAD.WIDE R16, R21.reuse, 0x4, R16 ;  /* 0x0000000415107825 */ /* 0x040fe400078e0210 */
[----:B------:R-:W5:Y:S02]  /*01e0*/  LDG.E.64 R14, desc[UR4][R14.64] ;  /* 0x000000040e0e7981 */ /* 0x000f64000c1e1b00 */
[C---:B------:R-:W-:Y:S02]  /*01f0*/  IMAD.WIDE R18, R21.reuse, 0x4, R18 ;  /* 0x0000000415127825 */ /* 0x040fe400078e0212 */
[----:B------:R-:W4:Y:S02]  /*0200*/  LDG.E.EL.64 R16, desc[UR4][R16.64] ;  /* 0x0000000410107981 */ /* 0x000f24000c2e1b00 */
[----:B---3--:R-:W-:-:S02]  /*0210*/  IMAD.WIDE R24, R21, 0x4, R8 ;  /* 0x0000000415187825 */ /* 0x008fc400078e0208 */
[----:B------:R-:W5:Y:S02]  /*0220*/  LDG.E.EL.64 R18, desc[UR4][R18.64] ;  /* 0x0000000412127981 */ /* 0x000f64000c2e1b00 */
[----:B------:R-:W-:-:S04]  /*0230*/  IMAD.WIDE R22, R21, 0x4, R22 ;  /* 0x0000000415167825 */ /* 0x000fc800078e0216 */
[C---:B------:R-:W-:Y:S02]  /*0240*/  IMAD.WIDE R10, R21.reuse, 0x4, R10 ;  /* 0x00000004150a7825 */ /* 0x040fe400078e020a */
[----:B------:R-:W3:Y:S02]  /*0250*/  LDG.E.EL.64 R22, desc[UR4][R22.64] ;  /* 0x0000000416167981 */ /* 0x000ee4000c2e1b00 */
[----:B0-----:R-:W-:Y:S02]  /*0260*/  IMAD.WIDE R8, R21, 0x4, R4 ;  /* 0x0000000415087825 */ /* 0x001fe400078e0204 */
[----:B------:R0:W3:Y:S04]  /*0270*/  LDG.E.EL.64 R4, desc[UR4][R24.64] ;  /* 0x0000000418047981 */ /* 0x0000e8000c2e1b00 */
[----:B------:R-:W3:Y:S04]  /*0280*/  LDG.E.EL.64 R10, desc[UR4][R10.64] ;  /* 0x000000040a0a7981 */ /* 0x000ee8000c2e1b00 */
[----:B------:R-:W3:Y:S01]  /*0290*/  LDG.E.EL.64 R8, desc[UR4][R8.64] ;  /* 0x0000000408087981 */ /* 0x000ee2000c2e1b00 */
[----:B--2---:R-:W-:Y:S01]  /*02a0*/  FADD R6, R6, 9.9999997473787516356e-06 ;  /* 0x3727c5ac06067421 */ /* 0x004fe20000000000 */
[----:B------:R-:W-:-:S05]  /*02b0*/  FADD R7, R7, 9.9999997473787516356e-06 ;  /* 0x3727c5ac07077421 */ /* 0x000fca0000000000 */
[----:B------:R-:W1:Y:S01]  /*02c0*/  MUFU.SQRT R6, R6 ;  /* 0x0000000600067308 */ /* 0x000e620000002000 */
[----:B------:R-:W-:Y:S01]  /*02d0*/  FADD R20, R2, 9.9999997473787516356e-06 ;  /* 0x3727c5ac02147421 */ /* 0x000fe20000000000 */
[----:B------:R-:W-:-:S06]  /*02e0*/  FADD R3, R3, 9.9999997473787516356e-06 ;  /* 0x3727c5ac03037421 */ /* 0x000fcc0000000000 */
[----:B------:R-:W2:Y:S08]  /*02f0*/  MUFU.SQRT R21, R7 ;  /* 0x0000000700157308 */ /* 0x000eb00000002000 */
[----:B------:R-:W4:Y:S01]  /*0300*/  MUFU.SQRT R26, R20 ;  /* 0x00000014001a7308 */ /* 0x000f220000002000 */
[----:B-1----:R-:W-:-:S07]  /*0310*/  FSETP.GT.AND P6, PT, R6, 8.50705917302346158658e+37, PT ;  /* 0x7e8000000600780b */ /* 0x002fce0003fc4000 */
[----:B0-----:R-:W0:Y:S01]  /*0320*/  MUFU.SQRT R25, R3 ;  /* 0x0000000300197308 */ /* 0x001e220000002000 */
[----:B------:R-:W-:Y:S01]  /*0330*/  HFMA2.MMA R2, -RZ, RZ, 1.625, 0 ;  /* 0x3e800000ff027435 */ /* 0x000fe200000001ff */
[----:B------:R-:W-:Y:S02]  /*0340*/  FSETP.GEU.AND P5, PT, R6, 1.175494350822287508e-38, PT ;  /* 0x008000000600780b */ /* 0x000fe40003fae000 */
[C---:B--2---:R-:W-:Y:S02]  /*0350*/  FSETP.GT.AND P4, PT, R21.reuse, 8.50705917302346158658e+37, PT ;  /* 0x7e8000001500780b */ /* 0x044fe40003f84000 */
[C---:B----4-:R-:W-:Y:S02]  /*0360*/  FSETP.GT.AND P3, PT, R26.reuse, 8.50705917302346158658e+37, PT ;  /* 0x7e8000001a00780b */ /* 0x050fe40003f64000 */
[----:B------:R-:W-:Y:S01]  /*0370*/  FSETP.GEU.AND P0, PT, R26, 1.175494350822287508e-38, PT ;  /* 0x008000001a00780b */ /* 0x000fe20003f0e000 */
[----:B------:R-:W-:Y:S01]  /*0380*/  @P6 FMUL R6, R6, 0.25 ;  /* 0x3e80000006066820 */ /* 0x000fe20000400000 */
[----:B------:R-:W-:-:S02]  /*0390*/  FSETP.GEU.AND P2, PT, R21, 1.175494350822287508e-38, PT ;  /* 0x008000001500780b */ /* 0x000fc40003f4e000 */
[C---:B0-----:R-:W-:Y:S02]  /*03a0*/  FSETP.GT.AND P1, PT, R25.reuse, 8.50705917302346158658e+37, PT ;  /* 0x7e8000001900780b */ /* 0x041fe40003f24000 */
[----:B------:R-:W-:Y:S02]  /*03b0*/  FSEL R3, R2, 1, P6 ;  /* 0x3f80000002037808 */ /* 0x000fe40003000000 */
[----:B------:R-:W-:Y:S01]  /*03c0*/  FSETP.GEU.AND P6, PT, R25, 1.175494350822287508e-38, PT ;  /* 0x008000001900780b */ /* 0x000fe20003fce000 */
[----:B------:R-:W-:Y:S02]  /*03d0*/  @!P5 FMUL R6, R6, 16777216 ;  /* 0x4b8000000606d820 */ /* 0x000fe40000400000 */
[----:B------:R-:W-:Y:S01]  /*03e0*/  @P3 FMUL R26, R26, 0.25 ;  /* 0x3e8000001a1a3820 */ /* 0x000fe20000400000 */
[----:B------:R-:W-:Y:S01]  /*03f0*/  @P4 FMUL R21, R21, 0.25 ;  /* 0x3e80000015154820 */ /* 0x000fe20000400000 */
[----:B------:R-:W0:Y:S02]  /*0400*/  MUFU.RCP R20, R6 ;  /* 0x0000000600147308 */ /* 0x000e240000001000 */
[----:B------:R-:W-:Y:S01]  /*0410*/  @!P0 FMUL R26, R26, 16777216 ;  /* 0x4b8000001a1a8820 */ /* 0x000fe20000400000 */
[----:B------:R-:W-:Y:S01]  /*0420*/  @!P2 FMUL R21, R21, 16777216 ;  /* 0x4b8000001515a820 */ /* 0x000fe20000400000 */
[----:B------:R-:W-:-:S04]  /*0430*/  @P1 FMUL R25, R25, 0.25 ;  /* 0x3e80000019191820 */ /* 0x000fc80000400000 */
[----:B------:R-:W-:Y:S01]  /*0440*/  @!P6 FMUL R25, R25, 16777216 ;  /* 0x4b8000001919e820 */ /* 0x000fe20000400000 */
[----:B------:R-:W1:Y:S01]  /*0450*/  MUFU.RCP R7, R26 ;  /* 0x0000001a00077308 */ /* 0x000e620000001000 */
[----:B------:R-:W-:Y:S01]  /*0460*/  @!P5 FMUL R3, R3, 16777216 ;  /* 0x4b8000000303d820 */ /* 0x000fe20000400000 */
[----:B------:R-:W-:-:S06]  /*0470*/  FSEL R28, R2, 1, P3 ;  /* 0x3f800000021c7808 */ /* 0x000fcc0001800000 */
[----:B------:R-:W2:Y:S01]  /*0480*/  MUFU.RCP R21, R21 ;  /* 0x0000001500157308 */ /* 0x000ea20000001000 */
[----:B------:R-:W-:-:S07]  /*0490*/  FSEL R24, R2, 1, P4 ;  /* 0x3f80000002187808 */ /* 0x000fce0002000000 */
[----:B------:R-:W4:Y:S01]  /*04a0*/  MUFU.RCP R6, R25 ;  /* 0x0000001900067308 */ /* 0x000f220000001000 */
[----:B------:R-:W-:Y:S01]  /*04b0*/  FSEL R27, R2, 1, P1 ;  /* 0x3f800000021b7808 */ /* 0x000fe20000800000 */
[----:B0-----:R-:W-:Y:S01]  /*04c0*/  FMUL R20, R20, R3 ;  /* 0x0000000314147220 */ /* 0x001fe20000400000 */
[----:B------:R-:W-:Y:S01]  /*04d0*/  @!P0 FMUL R28, R28, 16777216 ;  /* 0x4b8000001c1c8820 */ /* 0x000fe20000400000 */
[----:B------:R-:W0:Y:S01]  /*04e0*/  LDC.64 R2, c[0x0][0x210] ;  /* 0x00008400ff027b82 */ /* 0x000e220000000a00 */
[----:B------:R-:W-:Y:S01]  /*04f0*/  @!P2 FMUL R24, R24, 16777216 ;  /* 0x4b8000001818a820 */ /* 0x000fe20000400000 */
[----:B------:R-:W-:Y:S01]  /*0500*/  @!P6 FMUL R27, R27, 16777216 ;  /* 0x4b8000001b1be820 */ /* 0x000fe20000400000 */
[----:B-1----:R-:W-:Y:S01]  /*0510*/  FMUL R7, R7, R28 ;  /* 0x0000001c07077220 */ /* 0x002fe20000400000 */
[----:B------:R-:W-:Y:S01]  /*0520*/  FADD R29, R12, -R16 ;  /* 0x800000100c1d7221 */ /* 0x000fe20000000000 */
[----:B-----5:R-:W-:Y:S01]  /*0530*/  FADD R14, R14, -R18 ;  /* 0x800000120e0e7221 */ /* 0x020fe20000000000 */
[----:B--2---:R-:W-:Y:S01]  /*0540*/  FMUL R21, R21, R24 ;  /* 0x0000001815157220 */ /* 0x004fe20000400000 */
[----:B------:R-:W-:Y:S01]  /*0550*/  FADD R12, R13, -R17 ;  /* 0x800000110d0c7221 */ /* 0x000fe20000000000 */
[----:B------:R-:W-:Y:S01]  /*0560*/  FADD R15, R15, -R19 ;  /* 0x800000130f0f7221 */ /* 0x000fe20000000000 */
[----:B------:R-:W-:Y:S01]  /*0570*/  FMUL R29, R20, R29 ;  /* 0x0000001d141d7220 */ /* 0x000fe20000400000 */
[----:B------:R-:W-:Y:S01]  /*0580*/  FMUL R7, R7, R14 ;  /* 0x0000000e07077220 */ /* 0x000fe20000400000 */
[----:B----4-:R-:W-:Y:S01]  /*0590*/  FMUL R6, R6, R27 ;  /* 0x0000001b06067220 */ /* 0x010fe20000400000 */
[----:B------:R-:W-:Y:S01]  /*05a0*/  FMUL R12, R21, R12 ;  /* 0x0000000c150c7220 */ /* 0x000fe20000400000 */
[----:B---3--:R-:W-:Y:S01]  /*05b0*/  FFMA R4, R22, R29, R4 ;  /* 0x0000001d16047223 */ /* 0x008fe20000000004 */
[----:B------:R-:W-:Y:S01]  /*05c0*/  FFMA R7, R10, R7, R8 ;  /* 0x000000070a077223 */ /* 0x000fe20000000008 */
[----:B------:R-:W-:Y:S01]  /*05d0*/  FMUL R6, R6, R15 ;  /* 0x0000000f06067220 */ /* 0x000fe20000400000 */
[----:B------:R-:W-:-:S03]  /*05e0*/  FFMA R5, R23, R12, R5 ;  /* 0x0000000c17057223 */ /* 0x000fc60000000005 */
[----:B------:R-:W-:Y:S01]  /*05f0*/  FFMA R6, R11, R6, R9 ;  /* 0x000000060b067223 */ /* 0x000fe20000000009 */
[C---:B------:R-:W-:Y:S01]  /*0600*/  FSETP.GEU.AND P0, PT, R4.reuse, -R7, PT ;  /* 0x800000070400720b */ /* 0x040fe20003f0e000 */
[----:B------:R-:W-:Y:S02]  /*0610*/  FADD R4, R4, R7 ;  /* 0x0000000704047221 */ /* 0x000fe40000000000 */
[C---:B------:R-:W-:Y:S01]  /*0620*/  FADD R7, R5.reuse, R6 ;  /* 0x0000000605077221 */ /* 0x040fe20000000000 */
[----:B------:R-:W-:Y:S01]  /*0630*/  FSETP.GEU.AND P1, PT, R5, -R6, PT ;  /* 0x800000060500720b */ /* 0x000fe20003f2e000 */
[----:B0-----:R-:W-:Y:S01]  /*0640*/  IMAD.WIDE R2, R0, 0x4, R2 ;  /* 0x0000000400027825 */ /* 0x001fe200078e0202 */
[----:B------:R-:W-:Y:S02]  /*0650*/  FSEL R4, R4, RZ, P0 ;  /* 0x000000ff04047208 */ /* 0x000fe40000000000 */
[----:B------:R-:W-:-:S05]  /*0660*/  FSEL R5, R7, RZ, P1 ;  /* 0x000000ff07057208 */ /* 0x000fca0000800000 */
[----:B------:R-:W-:Y:S01]  /*0670*/  STG.E.64 desc[UR4][R2.64], R4 ;  /* 0x0000000402007986 */ /* 0x000fe2000c101b04 */
[----:B------:R-:W-:Y:S05]  /*0680*/  EXIT ;  /* 0x000000000000794d */ /* 0x000fea0003800000 */
.L_x_0:
[----:B------:R-:W-:-:S00]  /*0690*/  BRA `(.L_x_0) ;  /* 0xfffffffc00fc7947 */ /* 0x000fc0000383ffff */
[----:B------:R-:W-:-:S00]  /*06a0*/  NOP ;  /* 0x0000000000007918 */ /* 0x000fc00000000000 */
        /* <DEDUP_REMOVED lines=13> */
.L_x_1:


//--------------------- .nv.global.init           --------------------------
	.section	.nv.global.init,"aw",@progbits
.nv.global.init:
	.type		_$_str,@object
	.size		_$_str,(_$_str_$_2 - _$_str)
_$_str:
        /*0000*/ 	.byte	0x5f, 0x5f, 0x43, 0x55, 0x44, 0x41, 0x5f, 0x46, 0x54, 0x5a, 0x00
	.type		_$_str_$_2,@object
	.size		_$_str_$_2,(.L_1 - _$_str_$_2)
_$_str_$_2:
        /*000b*/ 	.byte	0x5f, 0x5f, 0x43, 0x55, 0x44, 0x41, 0x5f, 0x50, 0x52, 0x45, 0x43, 0x5f, 0x53, 0x51, 0x52, 0x54
        /*001b*/ 	.byte	0x00
.L_1:


//--------------------- .nv.constant0.triton_poi_fused__native_batch_norm_legit_no_training_add_relu_17 --------------------------
	.section	.nv.constant0.triton_poi_fused__native_batch_norm_legit_no_training_add_relu_17,"a",@progbits
	.sectionflags	@""
	.align	4
.nv.constant0.triton_poi_fused__native_batch_norm_legit_no_training_add_relu_17:
	.zero		620
